	.target	sm_120a

	.elftype	@"ET_EXEC"


//--------------------- .note.nv.tkinfo           --------------------------
	.section	.note.nv.tkinfo,"",@"SHT_NOTE"
	.sectionflags	@"SHF_NOTE_NV_TKINFO"
	.tkinfo
        /*0018*/ 	.word	0x00000080
        /*0030*/ 	.string	""
        /*0030*/ 	.string	"ptxas"
        /*0030*/ 	.string	"Cuda compilation tools, release 12.8, V12.8.93"
        /*0030*/ 	.string	"Build cuda_12.8.r12.8/compiler.35583870_0"
        /*0030*/ 	.string	"-v  -lineinfo  -arch sm_120a "



//--------------------- .note.nv.cuver            --------------------------
	.section	.note.nv.cuver,"",@"SHT_NOTE"
	.sectionflags	@"SHF_NOTE_NV_CUVER"
        /*0018*/ 	.short	0x0001
        /*001a*/ 	.short	0x0078
        /*001c*/ 	.short	0x0001
        /*001e*/ 	.short	0x0000
        /*0020*/ 	.short	0x0001
        /*0022*/ 	.short	0x0000


//--------------------- .nv.info                  --------------------------
	.section	.nv.info,"",@"SHT_CUDA_INFO"
	.align	4


	//----- nvinfo : EIATTR_REGCOUNT
	.align		4
        /*0000*/ 	.byte	0x04, 0x2f
        /*0002*/ 	.short	(.L_1 - .L_0)
	.align		4
.L_0:
        /*0004*/ 	.word	index@(triton_poi_fused_add_addcmul_mul_3)
        /*0008*/ 	.word	0x0000001f


	//----- nvinfo : EIATTR_FRAME_SIZE
	.align		4
.L_1:
        /*000c*/ 	.byte	0x04, 0x11
        /*000e*/ 	.short	(.L_3 - .L_2)
	.align		4
.L_2:
        /*0010*/ 	.word	index@(triton_poi_fused_add_addcmul_mul_3)
        /*0014*/ 	.word	0x00000000


	//----- nvinfo : EIATTR_MIN_STACK_SIZE
	.align		4
.L_3:
        /*0018*/ 	.byte	0x04, 0x12
        /*001a*/ 	.short	(.L_5 - .L_4)
	.align		4
.L_4:
        /*001c*/ 	.word	index@(triton_poi_fused_add_addcmul_mul_3)
        /*0020*/ 	.word	0x00000000
.L_5:


//--------------------- .nv.info.triton_poi_fused_add_addcmul_mul_3 --------------------------
	.section	.nv.info.triton_poi_fused_add_addcmul_mul_3,"",@"SHT_CUDA_INFO"
	.sectionflags	@""
	.align	4


	//----- nvinfo : EIATTR_CUDA_API_VERSION
	.align		4
        /*0000*/ 	.byte	0x04, 0x37
        /*0002*/ 	.short	(.L_7 - .L_6)
.L_6:
        /*0004*/ 	.word	0x00000080


	//----- nvinfo : EIATTR_KPARAM_INFO
	.align		4
.L_7:
        /*0008*/ 	.byte	0x04, 0x17
        /*000a*/ 	.short	(.L_9 - .L_8)
.L_8:
        /*000c*/ 	.word	0x00000000
        /*0010*/ 	.short	0x0005
        /*0012*/ 	.short	0x0028
        /*0014*/ 	.byte	0x00, 0xf4, 0x21, 0x00


	//----- nvinfo : EIATTR_KPARAM_INFO
	.align		4
.L_9:
        /*0018*/ 	.byte	0x04, 0x17
        /*001a*/ 	.short	(.L_11 - .L_10)
.L_10:
        /*001c*/ 	.word	0x00000000
        /*0020*/ 	.short	0x0004
        /*0022*/ 	.short	0x0020
        /*0024*/ 	.byte	0x00, 0xf0, 0x11, 0x00


	//----- nvinfo : EIATTR_KPARAM_INFO
	.align		4
.L_11:
        /*0028*/ 	.byte	0x04, 0x17
        /*002a*/ 	.short	(.L_13 - .L_12)
.L_12:
        /*002c*/ 	.word	0x00000000
        /*0030*/ 	.short	0x0003
        /*0032*/ 	.short	0x0018
        /*0034*/ 	.byte	0x00, 0xf4, 0x21, 0x00


	//----- nvinfo : EIATTR_KPARAM_INFO
	.align		4
.L_13:
        /*0038*/ 	.byte	0x04, 0x17
        /*003a*/ 	.short	(.L_15 - .L_14)
.L_14:
        /*003c*/ 	.word	0x00000000
        /*0040*/ 	.short	0x0002
        /*0042*/ 	.short	0x0010
        /*0044*/ 	.byte	0x00, 0xf4, 0x21, 0x00


	//----- nvinfo : EIATTR_KPARAM_INFO
	.align		4
.L_15:
        /*0048*/ 	.byte	0x04, 0x17
        /*004a*/ 	.short	(.L_17 - .L_16)
.L_16:
        /*004c*/ 	.word	0x00000000
        /*0050*/ 	.short	0x0001
        /*0052*/ 	.short	0x0008
        /*0054*/ 	.byte	0x00, 0xf4, 0x21, 0x00


	//----- nvinfo : EIATTR_KPARAM_INFO
	.align		4
.L_17:
        /*0058*/ 	.byte	0x04, 0x17
        /*005a*/ 	.short	(.L_19 - .L_18)
.L_18:
        /*005c*/ 	.word	0x00000000
        /*0060*/ 	.short	0x0000
        /*0062*/ 	.short	0x0000
        /*0064*/ 	.byte	0x00, 0xf4, 0x21, 0x00


	//----- nvinfo : EIATTR_SPARSE_MMA_MASK
	.align		4
.L_19:
        /*0068*/ 	.byte	0x03, 0x50
        /*006a*/ 	.short	0x0000


	//----- nvinfo : EIATTR_MAXREG_COUNT
	.align		4
        /*006c*/ 	.byte	0x03, 0x1b
        /*006e*/ 	.short	0x00ff


	//----- nvinfo : EIATTR_VRC_CTA_INIT_COUNT
	.align		4
        /*0070*/ 	.byte	0x02, 0x4a
	.zero		1
	.zero		1


	//----- nvinfo : EIATTR_EXIT_INSTR_OFFSETS
	.align		4
        /*0074*/ 	.byte	0x04, 0x1c
        /*0076*/ 	.short	(.L_21 - .L_20)


	//   ....[0]....
.L_20:
        /*0078*/ 	.word	0x00000620


	//----- nvinfo : EIATTR_REQNTID
	.align		4
.L_21:
        /*007c*/ 	.byte	0x04, 0x10
        /*007e*/ 	.short	(.L_23 - .L_22)
.L_22:
        /*0080*/ 	.word	0x00000080
        /*0084*/ 	.word	0x00000001
        /*0088*/ 	.word	0x00000001


	//----- nvinfo : EIATTR_CBANK_PARAM_SIZE
	.align		4
.L_23:
        /*008c*/ 	.byte	0x03, 0x19
        /*008e*/ 	.short	0x0030


	//----- nvinfo : EIATTR_PARAM_CBANK
	.align		4
        /*0090*/ 	.byte	0x04, 0x0a
        /*0092*/ 	.short	(.L_25 - .L_24)
	.align		4
.L_24:
        /*0094*/ 	.word	index@(.nv.constant0.triton_poi_fused_add_addcmul_mul_3)
        /*0098*/ 	.short	0x0380
        /*009a*/ 	.short	0x0030


	//----- nvinfo : EIATTR_SW_WAR
	.align		4
.L_25:
        /*009c*/ 	.byte	0x04, 0x36
        /*009e*/ 	.short	(.L_27 - .L_26)
.L_26:
        /*00a0*/ 	.word	0x00000000
.L_27:


//--------------------- .nv.compat                --------------------------
	.section	.nv.compat,"",@"SHT_CUDA_COMPAT_INFO"
	.align	4
        /*0000*/ 	.byte	0x02, 0x02, 0x01, 0x00, 0x02, 0x05, 0x05, 0x00, 0x02, 0x03, 0x00, 0x00, 0x02, 0x06, 0x01, 0x00


//--------------------- .nv.callgraph             --------------------------
	.section	.nv.callgraph,"",@"SHT_CUDA_CALLGRAPH"
	.align	4
	.sectionentsize	8
	.align		4
        /*0000*/ 	.word	0x00000000
	.align		4
        /*0004*/ 	.word	0xffffffff
	.align		4
        /*0008*/ 	.word	0x00000000
	.align		4
        /*000c*/ 	.word	0xfffffffe
	.align		4
        /*0010*/ 	.word	0x00000000
	.align		4
        /*0014*/ 	.word	0xfffffffd
	.align		4
        /*0018*/ 	.word	0x00000000
	.align		4
        /*001c*/ 	.word	0xfffffffc


//--------------------- .text.triton_poi_fused_add_addcmul_mul_3 --------------------------
	.section	.text.triton_poi_fused_add_addcmul_mul_3,"ax",@progbits
	.align	128
        .global         triton_poi_fused_add_addcmul_mul_3
        .type           triton_poi_fused_add_addcmul_mul_3,@function
        .size           triton_poi_fused_add_addcmul_mul_3,(.L_x_1 - triton_poi_fused_add_addcmul_mul_3)
        .other          triton_poi_fused_add_addcmul_mul_3,@"STO_CUDA_ENTRY STV_DEFAULT"
triton_poi_fused_add_addcmul_mul_3:
.text.triton_poi_fused_add_addcmul_mul_3:
[----:B------:R-:W-:Y:S01]  /*0000*/  LDC R1, c[0x0][0x37c] ;  /* 0x0000df00ff017b82 */ /* 0x000fe20000000800 */
[----:B------:R-:W0:Y:S07]  /*0010*/  S2R R0, SR_TID.X ;  /* 0x0000000000007919 */ /* 0x000e2e0000002100 */
[----:B------:R-:W1:Y:S01]  /*0020*/  LDC.64 R12, c[0x0][0x388] ;  /* 0x0000e200ff0c7b82 */ /* 0x000e620000000a00 */
[----:B------:R-:W2:Y:S01]  /*0030*/  LDCU.64 UR6, c[0x0][0x358] ;  /* 0x00006b00ff0677ac */ /* 0x000ea20008000a00 */
[----:B------:R-:W3:Y:S06]  /*0040*/  S2R R5, SR_CTAID.X ;  /* 0x0000000000057919 */ /* 0x000eec0000002500 */
[----:B------:R-:W4:Y:S08]  /*0050*/  LDC.64 R16, c[0x0][0x390] ;  /* 0x0000e400ff107b82 */ /* 0x000f300000000a00 */
[----:B------:R-:W5:Y:S08]  /*0060*/  LDC.64 R8, c[0x0][0x398] ;  /* 0x0000e600ff087b82 */ /* 0x000f700000000a00 */
[----:B------:R-:W5:Y:S01]  /*0070*/  LDC.64 R2, c[0x0][0x380] ;  /* 0x0000e000ff027b82 */ /* 0x000f620000000a00 */
[----:B0-----:R-:W-:-:S05]  /*0080*/  IMAD.SHL.U32 R0, R0, 0x8, RZ ;  /* 0x0000000800007824 */ /* 0x001fca00078e00ff */
[----:B------:R-:W-:-:S05]  /*0090*/  LOP3.LUT R0, R0, 0x3f8, RZ, 0xc0, !PT ;  /* 0x000003f800007812 */ /* 0x000fca00078ec0ff */
[----:B---3--:R-:W-:-:S04]  /*00a0*/  IMAD R5, R5, 0x400, R0 ;  /* 0x0000040005057824 */ /* 0x008fc800078e0200 */
[----:B------:R-:W-:-:S04]  /*00b0*/  IMAD.HI R0, R5, 0x66666667, RZ ;  /* 0x6666666705007827 */ /* 0x000fc800078e02ff */
[----:B-1----:R-:W-:Y:S01]  /*00c0*/  IMAD.WIDE R12, R5, 0x2, R12 ;  /* 0x00000002050c7825 */ /* 0x002fe200078e020c */
[----:B------:R-:W-:-:S03]  /*00d0*/  SHF.R.U32.HI R7, RZ, 0x1f, R0 ;  /* 0x0000001fff077819 */ /* 0x000fc60000011600 */
[----:B----4-:R-:W-:Y:S01]  /*00e0*/  IMAD.WIDE R16, R5, 0x2, R16 ;  /* 0x0000000205107825 */ /* 0x010fe200078e0210 */
[----:B------:R-:W-:Y:S01]  /*00f0*/  LEA.HI.SX32 R0, R0, R7, 0x15 ;  /* 0x0000000700007211 */ /* 0x000fe200078faaff */
[----:B--2---:R-:W2:Y:S01]  /*0100*/  LDG.E.128 R12, desc[UR6][R12.64] ;  /* 0x000000060c0c7981 */ /* 0x004ea2000c1e1d00 */
[----:B------:R-:W-:-:S03]  /*0110*/  UMOV UR4, 0xf0 ;  /* 0x000000f000047882 */ /* 0x000fc60000000000 */
[----:B------:R-:W3:Y:S01]  /*0120*/  LDG.E.128 R16, desc[UR6][R16.64] ;  /* 0x0000000610107981 */ /* 0x000ee2000c1e1d00 */
[----:B------:R-:W-:Y:S01]  /*0130*/  IMAD R7, R0, -0x1400, R5 ;  /* 0xffffec0000077824 */ /* 0x000fe200078e0205 */
[----:B------:R-:W-:Y:S01]  /*0140*/  USHF.R.U32 UR4, UR4, 0x4, URZ ;  /* 0x0000000404047899 */ /* 0x000fe200080016ff */
[----:B------:R-:W-:-:S03]  /*0150*/  UMOV UR5, 0x140 ;  /* 0x0000014000057882 */ /* 0x000fc60000000000 */
[----:B------:R-:W-:-:S04]  /*0160*/  ULOP3.LUT UR5, UR5, 0xf, UR4, 0xf8, !UPT ;  /* 0x0000000f05057892 */ /* 0x000fc8000f8ef804 */
[----:B------:R-:W-:Y:S01]  /*0170*/  USHF.L.U32 UR5, UR5, 0x14, URZ ;  /* 0x0000001405057899 */ /* 0x000fe200080006ff */
[----:B------:R-:W-:Y:S01]  /*0180*/  UMOV UR4, URZ ;  /* 0x000000ff00047c82 */ /* 0x000fe20008000000 */
[----:B-----5:R-:W-:-:S04]  /*0190*/  IMAD.WIDE R8, R7, 0x2, R8 ;  /* 0x0000000207087825 */ /* 0x020fc800078e0208 */
[----:B------:R-:W-:-:S03]  /*01a0*/  IMAD.WIDE R2, R5, 0x2, R2 ;  /* 0x0000000205027825 */ /* 0x000fc600078e0202 */
[----:B------:R-:W4:Y:S04]  /*01b0*/  LDG.E.EL.128 R8, desc[UR4][R8.64] ;  /* 0x0000000408087981 */ /* 0x000f28000c2e1d00 */
[----:B------:R-:W5:Y:S01]  /*01c0*/  LDG.E.128 R4, desc[UR6][R2.64] ;  /* 0x0000000602047981 */ /* 0x000f62000c1e1d00 */
[C---:B--2---:R-:W-:Y:S02]  /*01d0*/  PRMT R20, R12.reuse, 0x7632, R20 ;  /* 0x000076320c147816 */ /* 0x044fe40000000014 */
[----:B------:R-:W-:Y:S01]  /*01e0*/  SHF.L.U32 R0, R12, 0x10, RZ ;  /* 0x000000100c007819 */ /* 0x000fe200000006ff */
[C---:B------:R-:W-:Y:S01]  /*01f0*/  IMAD.U32 R12, R13.reuse, 0x10000, RZ ;  /* 0x000100000d0c7824 */ /* 0x040fe200078e00ff */
[----:B------:R-:W-:Y:S02]  /*0200*/  PRMT R22, R13, 0x7632, R22 ;  /* 0x000076320d167816 */ /* 0x000fe40000000016 */
[----:B---3--:R-:W-:-:S02]  /*0210*/  SHF.L.U32 R13, R16, 0x10, RZ ;  /* 0x00000010100d7819 */ /* 0x008fc400000006ff */
[----:B------:R-:W-:Y:S01]  /*0220*/  PRMT R21, R16, 0x7632, R21 ;  /* 0x0000763210157816 */ /* 0x000fe20000000015 */
[----:B------:R-:W-:Y:S01]  /*0230*/  IMAD.U32 R22, R22, 0x10000, RZ ;  /* 0x0001000016167824 */ /* 0x000fe200078e00ff */
[C---:B------:R-:W-:Y:S01]  /*0240*/  PRMT R23, R17.reuse, 0x7632, R23 ;  /* 0x0000763211177816 */ /* 0x040fe20000000017 */
[----:B------:R-:W-:Y:S01]  /*0250*/  IMAD.U32 R17, R17, 0x10000, RZ ;  /* 0x0001000011117824 */ /* 0x000fe200078e00ff */
[----:B------:R-:W-:Y:S01]  /*0260*/  PRMT R26, R18, 0x7632, R26 ;  /* 0x00007632121a7816 */ /* 0x000fe2000000001a */
[----:B------:R-:W-:Y:S01]  /*0270*/  FADD R0, R0, R13 ;  /* 0x0000000d00007221 */ /* 0x000fe20000000000 */
[----:B------:R-:W-:Y:S01]  /*0280*/  PRMT R24, R14, 0x7632, R24 ;  /* 0x000076320e187816 */ /* 0x000fe20000000018 */
[----:B------:R-:W-:Y:S01]  /*0290*/  FADD R13, R12, R17 ;  /* 0x000000110c0d7221 */ /* 0x000fe20000000000 */
[----:B------:R-:W-:Y:S01]  /*02a0*/  SHF.L.U32 R25, R14, 0x10, RZ ;  /* 0x000000100e197819 */ /* 0x000fe200000006ff */
[----:B------:R-:W-:Y:S01]  /*02b0*/  IMAD.U32 R14, R15, 0x10000, RZ ;  /* 0x000100000f0e7824 */ /* 0x000fe200078e00ff */
[----:B------:R-:W-:Y:S01]  /*02c0*/  SHF.L.U32 R18, R18, 0x10, RZ ;  /* 0x0000001012127819 */ /* 0x000fe200000006ff */
[----:B------:R-:W-:Y:S01]  /*02d0*/  IMAD.U32 R23, R23, 0x10000, RZ ;  /* 0x0001000017177824 */ /* 0x000fe200078e00ff */
[----:B------:R-:W-:-:S02]  /*02e0*/  PRMT R27, R15, 0x7632, R27 ;  /* 0x000076320f1b7816 */ /* 0x000fc4000000001b */
[----:B------:R-:W-:Y:S01]  /*02f0*/  PRMT R28, R19, 0x7632, R28 ;  /* 0x00007632131c7816 */ /* 0x000fe2000000001c */
[----:B------:R-:W-:Y:S01]  /*0300*/  FADD R12, R25, R18 ;  /* 0x00000012190c7221 */ /* 0x000fe20000000000 */
[----:B------:R-:W-:Y:S01]  /*0310*/  SHF.L.U32 R15, R20, 0x10, RZ ;  /* 0x00000010140f7819 */ /* 0x000fe200000006ff */
[----:B------:R-:W-:Y:S01]  /*0320*/  IMAD.U32 R18, R27, 0x10000, RZ ;  /* 0x000100001b127824 */ /* 0x000fe200078e00ff */
[----:B------:R-:W-:Y:S01]  /*0330*/  SHF.L.U32 R16, R21, 0x10, RZ ;  /* 0x0000001015107819 */ /* 0x000fe200000006ff */
[----:B------:R-:W-:Y:S01]  /*0340*/  IMAD.U32 R21, R28, 0x10000, RZ ;  /* 0x000100001c157824 */ /* 0x000fe200078e00ff */
[----:B------:R-:W-:Y:S01]  /*0350*/  SHF.L.U32 R17, R24, 0x10, RZ ;  /* 0x0000001018117819 */ /* 0x000fe200000006ff */
[----:B------:R-:W-:Y:S01]  /*0360*/  IMAD.U32 R19, R19, 0x10000, RZ ;  /* 0x0001000013137824 */ /* 0x000fe200078e00ff */
[----:B------:R-:W-:Y:S01]  /*0370*/  SHF.L.U32 R26, R26, 0x10, RZ ;  /* 0x000000101a1a7819 */ /* 0x000fe200000006ff */
[----:B------:R-:W-:Y:S01]  /*0380*/  FADD R15, R15, R16 ;  /* 0x000000100f0f7221 */ /* 0x000fe20000000000 */
[----:B------:R-:W-:Y:S01]  /*0390*/  FADD R16, R22, R23 ;  /* 0x0000001716107221 */ /* 0x000fe20000000000 */
[C---:B----4-:R-:W-:Y:S01]  /*03a0*/  PRMT R20, R9.reuse, 0x7632, R20 ;  /* 0x0000763209147816 */ /* 0x050fe20000000014 */
[----:B------:R-:W-:-:S02]  /*03b0*/  IMAD.U32 R23, R9, 0x10000, RZ ;  /* 0x0001000009177824 */ /* 0x000fc400078e00ff */
[----:B------:R-:W-:Y:S01]  /*03c0*/  FADD R17, R17, R26 ;  /* 0x0000001a11117221 */ /* 0x000fe20000000000 */
[----:B------:R-:W-:Y:S01]  /*03d0*/  FADD R18, R18, R21 ;  /* 0x0000001512127221 */ /* 0x000fe20000000000 */
[C---:B------:R-:W-:Y:S01]  /*03e0*/  PRMT R9, R10.reuse, 0x7632, R9 ;  /* 0x000076320a097816 */ /* 0x040fe20000000009 */
[C---:B-----5:R-:W-:Y:S01]  /*03f0*/  IMAD.U32 R24, R5.reuse, 0x10000, RZ ;  /* 0x0001000005187824 */ /* 0x060fe200078e00ff */
[----:B------:R-:W-:Y:S01]  /*0400*/  SHF.L.U32 R26, R10, 0x10, RZ ;  /* 0x000000100a1a7819 */ /* 0x000fe200000006ff */
[----:B------:R-:W-:Y:S01]  /*0410*/  FADD R14, R14, R19 ;  /* 0x000000130e0e7221 */ /* 0x000fe20000000000 */
[----:B------:R-:W-:Y:S01]  /*0420*/  PRMT R10, R4, 0x7632, R10 ;  /* 0x00007632040a7816 */ /* 0x000fe2000000000a */
[----:B------:R-:W-:Y:S01]  /*0430*/  IMAD.U32 R20, R20, 0x10000, RZ ;  /* 0x0001000014147824 */ /* 0x000fe200078e00ff */
[----:B------:R-:W-:Y:S01]  /*0440*/  SHF.L.U32 R21, R4, 0x10, RZ ;  /* 0x0000001004157819 */ /* 0x000fe200000006ff */
[----:B------:R-:W-:Y:S01]  /*0450*/  FFMA R13, R24, R23, R13 ;  /* 0x00000017180d7223 */ /* 0x000fe2000000000d */
[----:B------:R-:W-:-:S02]  /*0460*/  PRMT R4, R5, 0x7632, R4 ;  /* 0x0000763205047816 */ /* 0x000fc40000000004 */
[----:B------:R-:W-:Y:S02]  /*0470*/  SHF.L.U32 R5, R6, 0x10, RZ ;  /* 0x0000001006057819 */ /* 0x000fe400000006ff */
[C---:B------:R-:W-:Y:S02]  /*0480*/  PRMT R19, R8.reuse, 0x7632, R19 ;  /* 0x0000763208137816 */ /* 0x040fe40000000013 */
[----:B------:R-:W-:Y:S02]  /*0490*/  SHF.L.U32 R22, R8, 0x10, RZ ;  /* 0x0000001008167819 */ /* 0x000fe400000006ff */
[C---:B------:R-:W-:Y:S01]  /*04a0*/  PRMT R8, R11.reuse, 0x7632, R8 ;  /* 0x000076320b087816 */ /* 0x040fe20000000008 */
[----:B------:R-:W-:Y:S01]  /*04b0*/  IMAD.U32 R11, R11, 0x10000, RZ ;  /* 0x000100000b0b7824 */ /* 0x000fe200078e00ff */
[----:B------:R-:W-:Y:S01]  /*04c0*/  PRMT R25, R6, 0x7632, R25 ;  /* 0x0000763206197816 */ /* 0x000fe20000000019 */
[----:B------:R-:W-:Y:S01]  /*04d0*/  FFMA R6, R5, R26, R12 ;  /* 0x0000001a05067223 */ /* 0x000fe2000000000c */
[C---:B------:R-:W-:Y:S01]  /*04e0*/  PRMT R27, R7.reuse, 0x7632, R27 ;  /* 0x00007632071b7816 */ /* 0x040fe2000000001b */
[----:B------:R-:W-:Y:S01]  /*04f0*/  IMAD.U32 R5, R4, 0x10000, RZ ;  /* 0x0001000004057824 */ /* 0x000fe200078e00ff */
[----:B------:R-:W-:Y:S01]  /*0500*/  SHF.L.U32 R10, R10, 0x10, RZ ;  /* 0x000000100a0a7819 */ /* 0x000fe200000006ff */
[----:B------:R-:W-:Y:S01]  /*0510*/  IMAD.U32 R7, R7, 0x10000, RZ ;  /* 0x0001000007077824 */ /* 0x000fe200078e00ff */
[----:B------:R-:W-:Y:S01]  /*0520*/  SHF.L.U32 R4, R25, 0x10, RZ ;  /* 0x0000001019047819 */ /* 0x000fe200000006ff */
[----:B------:R-:W-:Y:S01]  /*0530*/  IMAD.U32 R27, R27, 0x10000, RZ ;  /* 0x000100001b1b7824 */ /* 0x000fe200078e00ff */
[----:B------:R-:W-:Y:S01]  /*0540*/  SHF.L.U32 R19, R19, 0x10, RZ ;  /* 0x0000001013137819 */ /* 0x000fe200000006ff */
[----:B------:R-:W-:Y:S01]  /*0550*/  FFMA R0, R21, R22, R0 ;  /* 0x0000001615007223 */ /* 0x000fe20000000000 */
[----:B------:R-:W-:Y:S01]  /*0560*/  SHF.L.U32 R9, R9, 0x10, RZ ;  /* 0x0000001009097819 */ /* 0x000fe200000006ff */
[----:B------:R-:W-:Y:S01]  /*0570*/  FFMA R7, R7, R11, R14 ;  /* 0x0000000b07077223 */ /* 0x000fe2000000000e */
[----:B------:R-:W-:Y:S01]  /*0580*/  SHF.L.U32 R8, R8, 0x10, RZ ;  /* 0x0000001008087819 */ /* 0x000fe200000006ff */
[----:B------:R-:W-:Y:S01]  /*0590*/  FFMA R15, R10, R19, R15 ;  /* 0x000000130a0f7223 */ /* 0x000fe2000000000f */
[----:B------:R-:W-:Y:S01]  /*05a0*/  FFMA R16, R5, R20, R16 ;  /* 0x0000001405107223 */ /* 0x000fe20000000010 */
[----:B------:R-:W-:-:S02]  /*05b0*/  FFMA R9, R4, R9, R17 ;  /* 0x0000000904097223 */ /* 0x000fc40000000011 */
[----:B------:R-:W-:Y:S01]  /*05c0*/  FFMA R8, R27, R8, R18 ;  /* 0x000000081b087223 */ /* 0x000fe20000000012 */
[----:B------:R-:W-:Y:S02]  /*05d0*/  F2FP.BF16.F32.PACK_AB R4, R15, R0 ;  /* 0x000000000f04723e */ /* 0x000fe400000010ff */
[----:B------:R-:W-:Y:S02]  /*05e0*/  F2FP.BF16.F32.PACK_AB R5, R16, R13 ;  /* 0x0000000d1005723e */ /* 0x000fe400000010ff */
[----:B------:R-:W-:Y:S02]  /*05f0*/  F2FP.BF16.F32.PACK_AB R6, R9, R6 ;  /* 0x000000060906723e */ /* 0x000fe400000010ff */
[----:B------:R-:W-:-:S05]  /*0600*/  F2FP.BF16.F32.PACK_AB R7, R8, R7 ;  /* 0x000000070807723e */ /* 0x000fca00000010ff */
[----:B------:R-:W-:Y:S01]  /*0610*/  STG.E.128 desc[UR6][R2.64], R4 ;  /* 0x0000000402007986 */ /* 0x000fe2000c101d06 */
[----:B------:R-:W-:Y:S05]  /*0620*/  EXIT ;  /* 0x000000000000794d */ /* 0x000fea0003800000 */
.L_x_0:
[----:B------:R-:W-:-:S00]  /*0630*/  BRA `(.L_x_0) ;  /* 0xfffffffc00fc7947 */ /* 0x000fc0000383ffff */
[----:B------:R-:W-:-:S00]  /*0640*/  NOP ;  /* 0x0000000000007918 */ /* 0x000fc00000000000 */
        /* <DEDUP_REMOVED lines=11> */
.L_x_1:


//--------------------- .nv.shared.reserved.0     --------------------------
	.section	.nv.shared.reserved.0,"aw",@nobits
	.weak		__nv_reservedSMEM_offset_0_alias
	.size		__nv_reservedSMEM_offset_0_alias, 0, 64
	.other		__nv_reservedSMEM_offset_0_alias,@"STO_CUDA_RESERVED_SHARED STV_DEFAULT"
__nv_reservedSMEM_offset_0_alias:
	.zero		0
	.zero		64


//--------------------- .nv.constant0.triton_poi_fused_add_addcmul_mul_3 --------------------------
	.section	.nv.constant0.triton_poi_fused_add_addcmul_mul_3,"a",@progbits
	.sectionflags	@""
	.align	4
.nv.constant0.triton_poi_fused_add_addcmul_mul_3:
	.zero		944


//--------------------- SYMBOLS --------------------------

	.type		.nv.reservedSmem.offset0,@object
	.size		.nv.reservedSmem.offset0,0x4
